	.headerflags	@"EF_CUDA_TEXMODE_UNIFIED EF_CUDA_64BIT_ADDRESS EF_CUDA_ACCELERATORS EF_CUDA_SM90 EF_CUDA_VIRTUAL_SM(EF_CUDA_SM90)"
	.elftype	@"ET_EXEC"


//--------------------- .nv.info                  --------------------------
	.section	.nv.info,"",@"SHT_CUDA_INFO"
	.align	4


	//----- nvinfo : EIATTR_REGCOUNT
	.align		4
        /*0000*/ 	.byte	0x04, 0x2f
        /*0002*/ 	.short	(.L_3 - .L_2)
	.align		4
.L_2:
        /*0004*/ 	.word	index@(triton_poi_fused__native_batch_norm_legit_no_training_relu_42)
        /*0008*/ 	.word	0x00000012


	//----- nvinfo : EIATTR_MIN_STACK_SIZE
	.align		4
.L_3:
        /*000c*/ 	.byte	0x04, 0x12
        /*000e*/ 	.short	(.L_5 - .L_4)
	.align		4
.L_4:
        /*0010*/ 	.word	index@(triton_poi_fused__native_batch_norm_legit_no_training_relu_42)
        /*0014*/ 	.word	0x00000000


	//----- nvinfo : EIATTR_FRAME_SIZE
	.align		4
.L_5:
        /*0018*/ 	.byte	0x04, 0x11
        /*001a*/ 	.short	(.L_7 - .L_6)
	.align		4
.L_6:
        /*001c*/ 	.word	index@(triton_poi_fused__native_batch_norm_legit_no_training_relu_42)
        /*0020*/ 	.word	0x00000000


	//----- nvinfo : EIATTR_MIN_STACK_SIZE
	.align		4
.L_7:
        /*0024*/ 	.byte	0x04, 0x12
        /*0026*/ 	.short	(.L_9 - .L_8)
	.align		4
.L_8:
        /*0028*/ 	.word	index@(triton_poi_fused__native_batch_norm_legit_no_training_relu_42)
        /*002c*/ 	.word	0x00000000
.L_9:


//--------------------- .nv.info.triton_poi_fused__native_batch_norm_legit_no_training_relu_42 --------------------------
	.section	.nv.info.triton_poi_fused__native_batch_norm_legit_no_training_relu_42,"",@"SHT_CUDA_INFO"
	.sectionflags	@""
	.align	4


	//----- nvinfo : EIATTR_CUDA_API_VERSION
	.align		4
        /*0000*/ 	.byte	0x04, 0x37
        /*0002*/ 	.short	(.L_11 - .L_10)
.L_10:
        /*0004*/ 	.word	0x0000007c


	//----- nvinfo : EIATTR_KPARAM_INFO
	.align		4
.L_11:
        /*0008*/ 	.byte	0x04, 0x17
        /*000a*/ 	.short	(.L_13 - .L_12)
.L_12:
        /*000c*/ 	.word	0x00000000
        /*0010*/ 	.short	0x0006
        /*0012*/ 	.short	0x0030
        /*0014*/ 	.byte	0x00, 0xf0, 0x11, 0x00


	//----- nvinfo : EIATTR_KPARAM_INFO
	.align		4
.L_13:
        /*0018*/ 	.byte	0x04, 0x17
        /*001a*/ 	.short	(.L_15 - .L_14)
.L_14:
        /*001c*/ 	.word	0x00000000
        /*0020*/ 	.short	0x0005
        /*0022*/ 	.short	0x0028
        /*0024*/ 	.byte	0x00, 0xf4, 0x21, 0x00


	//----- nvinfo : EIATTR_KPARAM_INFO
	.align		4
.L_15:
        /*0028*/ 	.byte	0x04, 0x17
        /*002a*/ 	.short	(.L_17 - .L_16)
.L_16:
        /*002c*/ 	.word	0x00000000
        /*0030*/ 	.short	0x0004
        /*0032*/ 	.short	0x0020
        /*0034*/ 	.byte	0x00, 0xf4, 0x21, 0x00


	//----- nvinfo : EIATTR_KPARAM_INFO
	.align		4
.L_17:
        /*0038*/ 	.byte	0x04, 0x17
        /*003a*/ 	.short	(.L_19 - .L_18)
.L_18:
        /*003c*/ 	.word	0x00000000
        /*0040*/ 	.short	0x0003
        /*0042*/ 	.short	0x0018
        /*0044*/ 	.byte	0x00, 0xf4, 0x21, 0x00


	//----- nvinfo : EIATTR_KPARAM_INFO
	.align		4
.L_19:
        /*0048*/ 	.byte	0x04, 0x17
        /*004a*/ 	.short	(.L_21 - .L_20)
.L_20:
        /*004c*/ 	.word	0x00000000
        /*0050*/ 	.short	0x0002
        /*0052*/ 	.short	0x0010
        /*0054*/ 	.byte	0x00, 0xf4, 0x21, 0x00


	//----- nvinfo : EIATTR_KPARAM_INFO
	.align		4
.L_21:
        /*0058*/ 	.byte	0x04, 0x17
        /*005a*/ 	.short	(.L_23 - .L_22)
.L_22:
        /*005c*/ 	.word	0x00000000
        /*0060*/ 	.short	0x0001
        /*0062*/ 	.short	0x0008
        /*0064*/ 	.byte	0x00, 0xf4, 0x21, 0x00


	//----- nvinfo : EIATTR_KPARAM_INFO
	.align		4
.L_23:
        /*0068*/ 	.byte	0x04, 0x17
        /*006a*/ 	.short	(.L_25 - .L_24)
.L_24:
        /*006c*/ 	.word	0x00000000
        /*0070*/ 	.short	0x0000
        /*0072*/ 	.short	0x0000
        /*0074*/ 	.byte	0x00, 0xf4, 0x21, 0x00


	//----- nvinfo : EIATTR_SPARSE_MMA_MASK
	.align		4
.L_25:
        /*0078*/ 	.byte	0x03, 0x50
        /*007a*/ 	.short	0x0000


	//----- nvinfo : EIATTR_MAXREG_COUNT
	.align		4
        /*007c*/ 	.byte	0x03, 0x1b
        /*007e*/ 	.short	0x00ff


	//----- nvinfo : EIATTR_EXIT_INSTR_OFFSETS
	.align		4
        /*0080*/ 	.byte	0x04, 0x1c
        /*0082*/ 	.short	(.L_27 - .L_26)


	//   ....[0]....
.L_26:
        /*0084*/ 	.word	0x000003d0


	//----- nvinfo : EIATTR_REQNTID
	.align		4
.L_27:
        /*0088*/ 	.byte	0x04, 0x10
        /*008a*/ 	.short	(.L_29 - .L_28)
.L_28:
        /*008c*/ 	.word	0x00000080
        /*0090*/ 	.word	0x00000001
        /*0094*/ 	.word	0x00000001


	//----- nvinfo : EIATTR_CBANK_PARAM_SIZE
	.align		4
.L_29:
        /*0098*/ 	.byte	0x03, 0x19
        /*009a*/ 	.short	0x0034


	//----- nvinfo : EIATTR_PARAM_CBANK
	.align		4
        /*009c*/ 	.byte	0x04, 0x0a
        /*009e*/ 	.short	(.L_31 - .L_30)
	.align		4
.L_30:
        /*00a0*/ 	.word	index@(.nv.constant0.triton_poi_fused__native_batch_norm_legit_no_training_relu_42)
        /*00a4*/ 	.short	0x0210
        /*00a6*/ 	.short	0x0034


	//----- nvinfo : EIATTR_SW_WAR
	.align		4
.L_31:
        /*00a8*/ 	.byte	0x04, 0x36
        /*00aa*/ 	.short	(.L_33 - .L_32)
.L_32:
        /*00ac*/ 	.word	0x00000008
.L_33:


//--------------------- .nv.callgraph             --------------------------
	.section	.nv.callgraph,"",@"SHT_CUDA_CALLGRAPH"
	.align	4
	.sectionentsize	8
	.align		4
        /*0000*/ 	.word	0x00000000
	.align		4
        /*0004*/ 	.word	0xffffffff
	.align		4
        /*0008*/ 	.word	0x00000000
	.align		4
        /*000c*/ 	.word	0xfffffffe
	.align		4
        /*0010*/ 	.word	0x00000000
	.align		4
        /*0014*/ 	.word	0xfffffffd
	.align		4
        /*0018*/ 	.word	0x00000000
	.align		4
        /*001c*/ 	.word	0xfffffffc


//--------------------- .nv.constant4             --------------------------
	.section	.nv.constant4,"a",@progbits
	.align	8
	.align		8
.nv.constant4:
        /*0000*/ 	.dword	_$_str
	.align		8
        /*0008*/ 	.dword	_$_str_$_2


//--------------------- .text.triton_poi_fused__native_batch_norm_legit_no_training_relu_42 --------------------------
	.section	.text.triton_poi_fused__native_batch_norm_legit_no_training_relu_42,"ax",@progbits
	.align	128
        .global         triton_poi_fused__native_batch_norm_legit_no_training_relu_42
        .type           triton_poi_fused__native_batch_norm_legit_no_training_relu_42,@function
        .size           triton_poi_fused__native_batch_norm_legit_no_training_relu_42,(.L_x_1 - triton_poi_fused__native_batch_norm_legit_no_training_relu_42)
        .other          triton_poi_fused__native_batch_norm_legit_no_training_relu_42,@"STO_CUDA_ENTRY STV_DEFAULT"
triton_poi_fused__native_batch_norm_legit_no_training_relu_42:
.text.triton_poi_fused__native_batch_norm_legit_no_training_relu_42:
[----:B------:R-:W-:Y:S01]  /*0000*/  LDC R1, c[0x0][0x28] ;  /* 0x00000a00ff017b82 */ /* 0x000fe20000000800 */
[----:B------:R-:W1:Y:S07]  /*0010*/  S2R R0, SR_TID.X ;  /* 0x0000000000007919 */ /* 0x000e6e0000002100 */
[----:B------:R-:W2:Y:S01]  /*0020*/  LDC.64 R2, c[0x0][0x220] ;  /* 0x00008800ff027b82 */ /* 0x000ea20000000a00 */
[----:B------:R-:W-:Y:S01]  /*0030*/  ULDC.64 UR4, c[0x0][0x208] ;  /* 0x0000820000047ab9 */ /* 0x000fe20000000a00 */
[----:B------:R-:W3:Y:S06]  /*0040*/  S2R R7, SR_CTAID.X ;  /* 0x0000000000077919 */ /* 0x000eec0000002500 */
[----:B------:R-:W4:Y:S08]  /*0050*/  LDC.64 R8, c[0x0][0x228] ;  /* 0x00008a00ff087b82 */ /* 0x000f300000000a00 */
[----:B------:R-:W5:Y:S01]  /*0060*/  LDC.64 R10, c[0x0][0x230] ;  /* 0x00008c00ff0a7b82 */ /* 0x000f620000000a00 */
[----:B-1----:R-:W-:-:S02]  /*0070*/  SHF.L.U32 R0, R0, 0x1, RZ ;  /* 0x0000000100007819 */ /* 0x002fc400000006ff */
[----:B---3--:R-:W-:Y:S02]  /*0080*/  SHF.R.S32.HI R5, RZ, 0x17, R7 ;  /* 0x00000017ff057819 */ /* 0x008fe40000011407 */
[----:B------:R-:W-:Y:S02]  /*0090*/  LOP3.LUT R0, R0, 0xfe, RZ, 0xc0, !PT ;  /* 0x000000fe00007812 */ /* 0x000fe400078ec0ff */
[----:B------:R-:W-:Y:S02]  /*00a0*/  SGXT R5, R5, 0x1 ;  /* 0x000000010505781a */ /* 0x000fe40000000200 */
[----:B------:R-:W-:Y:S02]  /*00b0*/  LEA R0, R7, R0, 0x8 ;  /* 0x0000000007007211 */ /* 0x000fe400078e40ff */
[----:B------:R-:W1:Y:S02]  /*00c0*/  LDC.64 R6, c[0x0][0x218] ;  /* 0x00008600ff067b82 */ /* 0x000e640000000a00 */
[----:B------:R-:W-:-:S04]  /*00d0*/  LEA.HI R5, R5, R0, RZ, 0xa ;  /* 0x0000000005057211 */ /* 0x000fc800078f50ff */
[----:B------:R-:W-:-:S04]  /*00e0*/  LOP3.LUT R5, R5, 0xfffffc00, RZ, 0xc0, !PT ;  /* 0xfffffc0005057812 */ /* 0x000fc800078ec0ff */
[----:B------:R-:W-:Y:S02]  /*00f0*/  IADD3 R13, R0, -R5, RZ ;  /* 0x80000005000d7210 */ /* 0x000fe40007ffe0ff */
[----:B------:R-:W3:Y:S03]  /*0100*/  LDC.64 R4, c[0x0][0x210] ;  /* 0x00008400ff047b82 */ /* 0x000ee60000000a00 */
[----:B--2---:R-:W-:-:S06]  /*0110*/  IMAD.WIDE R2, R13, 0x4, R2 ;  /* 0x000000040d027825 */ /* 0x004fcc00078e0202 */
[----:B------:R-:W2:Y:S01]  /*0120*/  LDG.E.EL.64 R2, desc[UR4][R2.64] ;  /* 0x0000000402027981 */ /* 0x000ea2000c2e1b00 */
[----:B-1----:R-:W-:-:S04]  /*0130*/  IMAD.WIDE R6, R13, 0x4, R6 ;  /* 0x000000040d067825 */ /* 0x002fc800078e0206 */
[C---:B----4-:R-:W-:Y:S02]  /*0140*/  IMAD.WIDE R8, R13.reuse, 0x4, R8 ;  /* 0x000000040d087825 */ /* 0x050fe400078e0208 */
[----:B------:R-:W4:Y:S02]  /*0150*/  LDG.E.EL.64 R6, desc[UR4][R6.64] ;  /* 0x0000000406067981 */ /* 0x000f24000c2e1b00 */
[----:B-----5:R-:W-:Y:S02]  /*0160*/  IMAD.WIDE R10, R13, 0x4, R10 ;  /* 0x000000040d0a7825 */ /* 0x020fe400078e020a */
[----:B------:R-:W5:Y:S02]  /*0170*/  LDG.E.EL.64 R8, desc[UR4][R8.64] ;  /* 0x0000000408087981 */ /* 0x000f64000c2e1b00 */
[----:B---3--:R-:W-:Y:S02]  /*0180*/  IMAD.WIDE R4, R0, 0x4, R4 ;  /* 0x0000000400047825 */ /* 0x008fe400078e0204 */
[----:B------:R-:W5:Y:S04]  /*0190*/  LDG.E.EL.64 R10, desc[UR4][R10.64] ;  /* 0x000000040a0a7981 */ /* 0x000f68000c2e1b00 */
[----:B------:R-:W4:Y:S01]  /*01a0*/  LDG.E.64 R4, desc[UR4][R4.64] ;  /* 0x0000000404047981 */ /* 0x000f22000c1e1b00 */
[----:B------:R-:W-:Y:S01]  /*01b0*/  HFMA2.MMA R14, -RZ, RZ, 1.625, 0 ;  /* 0x3e800000ff0e7435 */ /* 0x000fe200000001ff */
[----:B--2---:R-:W-:Y:S01]  /*01c0*/  FADD R2, R2, 9.9999997473787516356e-06 ;  /* 0x3727c5ac02027421 */ /* 0x004fe20000000000 */
[----:B------:R-:W-:-:S03]  /*01d0*/  FADD R3, R3, 9.9999997473787516356e-06 ;  /* 0x3727c5ac03037421 */ /* 0x000fc60000000000 */
[----:B------:R-:W1:Y:S08]  /*01e0*/  MUFU.SQRT R12, R2 ;  /* 0x00000002000c7308 */ /* 0x000e700000002000 */
[----:B------:R2:W3:Y:S01]  /*01f0*/  MUFU.SQRT R13, R3 ;  /* 0x00000003000d7308 */ /* 0x0004e20000002000 */
[C---:B-1----:R-:W-:Y:S02]  /*0200*/  FSETP.GT.AND P0, PT, R12.reuse, 8.50705917302346158658e+37, PT ;  /* 0x7e8000000c00780b */ /* 0x042fe40003f04000 */
[----:B------:R-:W-:Y:S01]  /*0210*/  FSETP.GEU.AND P2, PT, R12, 1.175494350822287508e-38, PT ;  /* 0x008000000c00780b */ /* 0x000fe20003f4e000 */
[----:B--2---:R-:W1:Y:S01]  /*0220*/  LDC.64 R2, c[0x0][0x238] ;  /* 0x00008e00ff027b82 */ /* 0x004e620000000a00 */
[----:B---3--:R-:W-:-:S02]  /*0230*/  FSETP.GT.AND P1, PT, R13, 8.50705917302346158658e+37, PT ;  /* 0x7e8000000d00780b */ /* 0x008fc40003f24000 */
[----:B------:R-:W-:-:S07]  /*0240*/  FSETP.GEU.AND P3, PT, R13, 1.175494350822287508e-38, PT ;  /* 0x008000000d00780b */ /* 0x000fce0003f6e000 */
[----:B------:R-:W-:-:S04]  /*0250*/  @P0 FMUL R12, R12, 0.25 ;  /* 0x3e8000000c0c0820 */ /* 0x000fc80000400000 */
[----:B------:R-:W-:Y:S01]  /*0260*/  @!P2 FMUL R12, R12, 16777216 ;  /* 0x4b8000000c0ca820 */ /* 0x000fe20000400000 */
[----:B------:R-:W-:-:S04]  /*0270*/  @P1 FMUL R13, R13, 0.25 ;  /* 0x3e8000000d0d1820 */ /* 0x000fc80000400000 */
[----:B------:R-:W-:Y:S01]  /*0280*/  @!P3 FMUL R13, R13, 16777216 ;  /* 0x4b8000000d0db820 */ /* 0x000fe20000400000 */
[----:B------:R-:W2:Y:S01]  /*0290*/  MUFU.RCP R12, R12 ;  /* 0x0000000c000c7308 */ /* 0x000ea20000001000 */
[----:B------:R-:W-:-:S07]  /*02a0*/  FSEL R15, R14, 1, P0 ;  /* 0x3f8000000e0f7808 */ /* 0x000fce0000000000 */
[----:B------:R-:W3:Y:S01]  /*02b0*/  MUFU.RCP R13, R13 ;  /* 0x0000000d000d7308 */ /* 0x000ee20000001000 */
[----:B------:R-:W-:Y:S01]  /*02c0*/  FSEL R14, R14, 1, P1 ;  /* 0x3f8000000e0e7808 */ /* 0x000fe20000800000 */
[----:B------:R-:W-:-:S04]  /*02d0*/  @!P2 FMUL R15, R15, 16777216 ;  /* 0x4b8000000f0fa820 */ /* 0x000fc80000400000 */
[----:B------:R-:W-:Y:S01]  /*02e0*/  @!P3 FMUL R14, R14, 16777216 ;  /* 0x4b8000000e0eb820 */ /* 0x000fe20000400000 */
[----:B----4-:R-:W-:Y:S01]  /*02f0*/  FADD R5, R5, -R7 ;  /* 0x8000000705057221 */ /* 0x010fe20000000000 */
[----:B------:R-:W-:Y:S01]  /*0300*/  FADD R4, R4, -R6 ;  /* 0x8000000604047221 */ /* 0x000fe20000000000 */
[----:B--2---:R-:W-:Y:S01]  /*0310*/  FMUL R15, R12, R15 ;  /* 0x0000000f0c0f7220 */ /* 0x004fe20000400000 */
[----:B---3--:R-:W-:-:S03]  /*0320*/  FMUL R14, R13, R14 ;  /* 0x0000000e0d0e7220 */ /* 0x008fc60000400000 */
[----:B------:R-:W-:Y:S01]  /*0330*/  FMUL R15, R4, R15 ;  /* 0x0000000f040f7220 */ /* 0x000fe20000400000 */
[----:B------:R-:W-:-:S03]  /*0340*/  FMUL R14, R5, R14 ;  /* 0x0000000e050e7220 */ /* 0x000fc60000400000 */
[----:B-----5:R-:W-:Y:S01]  /*0350*/  FFMA R8, R8, R15, R10 ;  /* 0x0000000f08087223 */ /* 0x020fe2000000000a */
[----:B------:R-:W-:-:S04]  /*0360*/  FFMA R9, R9, R14, R11 ;  /* 0x0000000e09097223 */ /* 0x000fc8000000000b */
[----:B------:R-:W-:Y:S02]  /*0370*/  FSETP.GEU.AND P0, PT, R8, RZ, PT ;  /* 0x000000ff0800720b */ /* 0x000fe40003f0e000 */
[C---:B------:R-:W-:Y:S01]  /*0380*/  FSETP.GEU.AND P1, PT, R9.reuse, RZ, PT ;  /* 0x000000ff0900720b */ /* 0x040fe20003f2e000 */
[----:B-1----:R-:W-:Y:S01]  /*0390*/  IMAD.WIDE R2, R0, 0x4, R2 ;  /* 0x0000000400027825 */ /* 0x002fe200078e0202 */
[----:B------:R-:W-:Y:S02]  /*03a0*/  FSEL R8, R8, RZ, P0 ;  /* 0x000000ff08087208 */ /* 0x000fe40000000000 */
[----:B------:R-:W-:-:S05]  /*03b0*/  FSEL R9, R9, RZ, P1 ;  /* 0x000000ff09097208 */ /* 0x000fca0000800000 */
[----:B------:R-:W-:Y:S01]  /*03c0*/  STG.E.64 desc[UR4][R2.64], R8 ;  /* 0x0000000802007986 */ /* 0x000fe2000c101b04 */
[----:B------:R-:W-:Y:S05]  /*03d0*/  EXIT ;  /* 0x000000000000794d */ /* 0x000fea0003800000 */
.L_x_0:
[----:B------:R-:W-:-:S00]  /*03e0*/  BRA `(.L_x_0) ;  /* 0xfffffffc00fc7947 */ /* 0x000fc0000383ffff */
[----:B------:R-:W-:-:S00]  /*03f0*/  NOP ;  /* 0x0000000000007918 */ /* 0x000fc00000000000 */
        /* <DEDUP_REMOVED lines=8> */
.L_x_1:


//--------------------- .nv.global.init           --------------------------
	.section	.nv.global.init,"aw",@progbits
.nv.global.init:
	.type		_$_str,@object
	.size		_$_str,(_$_str_$_2 - _$_str)
_$_str:
        /*0000*/ 	.byte	0x5f, 0x5f, 0x43, 0x55, 0x44, 0x41, 0x5f, 0x46, 0x54, 0x5a, 0x00
	.type		_$_str_$_2,@object
	.size		_$_str_$_2,(.L_1 - _$_str_$_2)
_$_str_$_2:
        /*000b*/ 	.byte	0x5f, 0x5f, 0x43, 0x55, 0x44, 0x41, 0x5f, 0x50, 0x52, 0x45, 0x43, 0x5f, 0x53, 0x51, 0x52, 0x54
        /*001b*/ 	.byte	0x00
.L_1:


//--------------------- .nv.constant0.triton_poi_fused__native_batch_norm_legit_no_training_relu_42 --------------------------
	.section	.nv.constant0.triton_poi_fused__native_batch_norm_legit_no_training_relu_42,"a",@progbits
	.sectionflags	@""
	.align	4
.nv.constant0.triton_poi_fused__native_batch_norm_legit_no_training_relu_42:
	.zero		580
